//
// Generated by NVIDIA NVVM Compiler
//
// Compiler Build ID: CL-36424714
// Cuda compilation tools, release 13.0, V13.0.88
// Based on NVVM 20.0.0
//

.version 9.0
.target sm_100
.address_size 64

	// .globl	_Z25initializePositionsKernelP7double2S0_i

.visible .entry _Z25initializePositionsKernelP7double2S0_i(
	.param .u64 .ptr .align 1 _Z25initializePositionsKernelP7double2S0_i_param_0,
	.param .u64 .ptr .align 1 _Z25initializePositionsKernelP7double2S0_i_param_1,
	.param .u32 _Z25initializePositionsKernelP7double2S0_i_param_2
)
{
	.reg .pred 	%p<2>;
	.reg .b32 	%r<6>;
	.reg .b64 	%rd<8>;
	.reg .b64 	%fd<3>;

	ld.param.u64 	%rd1, [_Z25initializePositionsKernelP7double2S0_i_param_0];
	ld.param.u64 	%rd2, [_Z25initializePositionsKernelP7double2S0_i_param_1];
	ld.param.u32 	%r2, [_Z25initializePositionsKernelP7double2S0_i_param_2];
	mov.u32 	%r3, %tid.x;
	mov.u32 	%r4, %ctaid.x;
	mov.u32 	%r5, %ntid.x;
	mad.lo.s32 	%r1, %r4, %r5, %r3;
	setp.ge.s32 	%p1, %r1, %r2;
	@%p1 bra 	$L__BB0_2;
	cvta.to.global.u64 	%rd3, %rd1;
	cvta.to.global.u64 	%rd4, %rd2;
	mul.wide.s32 	%rd5, %r1, 16;
	add.s64 	%rd6, %rd3, %rd5;
	ld.global.v2.f64 	{%fd1, %fd2}, [%rd6];
	add.s64 	%rd7, %rd4, %rd5;
	st.global.v2.f64 	[%rd7], {%fd1, %fd2};
$L__BB0_2:
	ret;

}


// ===== COMPILED SASS (sm_100) =====

	.target	sm_100

	.elftype	@"ET_EXEC"


//--------------------- .note.nv.tkinfo           --------------------------
	.section	.note.nv.tkinfo,"",@"SHT_NOTE"
	.sectionflags	@"SHF_NOTE_NV_TKINFO"
	.tkinfo
        /*0018*/ 	.word	0x00000002
        /*0030*/ 	.string	""
        /*0030*/ 	.string	"ptxas"
        /*0030*/ 	.string	"Cuda compilation tools, release 13.0, V13.0.88"
        /*0030*/ 	.string	"Build cuda_13.0.r13.0/compiler.36424714_0"
        /*0030*/ 	.string	"-arch sm_100 -m 64 "



//--------------------- .note.nv.cuinfo           --------------------------
	.section	.note.nv.cuinfo,"",@"SHT_NOTE"
	.sectionflags	@"SHF_NOTE_NV_CUINFO"
        /*0018*/ 	.short	0x0002
        /*001a*/ 	.short	0x0064
        /*001c*/ 	.short	0x0082
	.zero		2


//--------------------- .nv.info                  --------------------------
	.section	.nv.info,"",@"SHT_CUDA_INFO"
	.align	4


	//----- nvinfo : EIATTR_REGCOUNT
	.align		4
        /*0000*/ 	.byte	0x04, 0x2f
        /*0002*/ 	.short	(.L_1 - .L_0)
	.align		4
.L_0:
        /*0004*/ 	.word	index@(_Z25initializePositionsKernelP7double2S0_i)
        /*0008*/ 	.word	0x0000000e


	//----- nvinfo : EIATTR_FRAME_SIZE
	.align		4
.L_1:
        /*000c*/ 	.byte	0x04, 0x11
        /*000e*/ 	.short	(.L_3 - .L_2)
	.align		4
.L_2:
        /*0010*/ 	.word	index@(_Z25initializePositionsKernelP7double2S0_i)
        /*0014*/ 	.word	0x00000000


	//----- nvinfo : EIATTR_MIN_STACK_SIZE
	.align		4
.L_3:
        /*0018*/ 	.byte	0x04, 0x12
        /*001a*/ 	.short	(.L_5 - .L_4)
	.align		4
.L_4:
        /*001c*/ 	.word	index@(_Z25initializePositionsKernelP7double2S0_i)
        /*0020*/ 	.word	0x00000000
.L_5:


//--------------------- .nv.compat                --------------------------
	.section	.nv.compat,"",@"SHT_CUDA_COMPAT_INFO"
	.align	4
        /*0000*/ 	.byte	0x02, 0x09, 0x00, 0x00, 0x02, 0x02, 0x01, 0x00, 0x02, 0x05, 0x05, 0x00, 0x03, 0x07, 0x01, 0x01
        /*0010*/ 	.byte	0x02, 0x03, 0x00, 0x00, 0x02, 0x06, 0x01, 0x00, 0x04, 0x0b, 0x08, 0x00, 0x09, 0x00, 0x00, 0x00
        /*0020*/ 	.byte	0x00, 0x00, 0x00, 0x00


//--------------------- .nv.info._Z25initializePositionsKernelP7double2S0_i --------------------------
	.section	.nv.info._Z25initializePositionsKernelP7double2S0_i,"",@"SHT_CUDA_INFO"
	.sectionflags	@""
	.align	4


	//----- nvinfo : EIATTR_CUDA_API_VERSION
	.align		4
        /*0000*/ 	.byte	0x04, 0x37
        /*0002*/ 	.short	(.L_7 - .L_6)
.L_6:
        /*0004*/ 	.word	0x00000082


	//----- nvinfo : EIATTR_KPARAM_INFO
	.align		4
.L_7:
        /*0008*/ 	.byte	0x04, 0x17
        /*000a*/ 	.short	(.L_9 - .L_8)
.L_8:
        /*000c*/ 	.word	0x00000000
        /*0010*/ 	.short	0x0002
        /*0012*/ 	.short	0x0010
        /*0014*/ 	.byte	0x00, 0xf0, 0x11, 0x00


	//----- nvinfo : EIATTR_KPARAM_INFO
	.align		4
.L_9:
        /*0018*/ 	.byte	0x04, 0x17
        /*001a*/ 	.short	(.L_11 - .L_10)
.L_10:
        /*001c*/ 	.word	0x00000000
        /*0020*/ 	.short	0x0001
        /*0022*/ 	.short	0x0008
        /*0024*/ 	.byte	0x00, 0xf5, 0x21, 0x00


	//----- nvinfo : EIATTR_KPARAM_INFO
	.align		4
.L_11:
        /*0028*/ 	.byte	0x04, 0x17
        /*002a*/ 	.short	(.L_13 - .L_12)
.L_12:
        /*002c*/ 	.word	0x00000000
        /*0030*/ 	.short	0x0000
        /*0032*/ 	.short	0x0000
        /*0034*/ 	.byte	0x00, 0xf5, 0x21, 0x00


	//----- nvinfo : EIATTR_SPARSE_MMA_MASK
	.align		4
.L_13:
        /*0038*/ 	.byte	0x03, 0x50
        /*003a*/ 	.short	0x0000


	//----- nvinfo : EIATTR_MAXREG_COUNT
	.align		4
        /*003c*/ 	.byte	0x03, 0x1b
        /*003e*/ 	.short	0x00ff


	//----- nvinfo : EIATTR_MERCURY_ISA_VERSION
	.align		4
        /*0040*/ 	.byte	0x03, 0x5f
        /*0042*/ 	.short	0x0101


	//----- nvinfo : EIATTR_VRC_CTA_INIT_COUNT
	.align		4
        /*0044*/ 	.byte	0x02, 0x4a
	.zero		1
	.zero		1


	//----- nvinfo : EIATTR_EXIT_INSTR_OFFSETS
	.align		4
        /*0048*/ 	.byte	0x04, 0x1c
        /*004a*/ 	.short	(.L_15 - .L_14)


	//   ....[0]....
.L_14:
        /*004c*/ 	.word	0x00000070


	//   ....[1]....
        /*0050*/ 	.word	0x000000f0


	//----- nvinfo : EIATTR_CBANK_PARAM_SIZE
	.align		4
.L_15:
        /*0054*/ 	.byte	0x03, 0x19
        /*0056*/ 	.short	0x0014


	//----- nvinfo : EIATTR_PARAM_CBANK
	.align		4
        /*0058*/ 	.byte	0x04, 0x0a
        /*005a*/ 	.short	(.L_17 - .L_16)
	.align		4
.L_16:
        /*005c*/ 	.word	index@(.nv.constant0._Z25initializePositionsKernelP7double2S0_i)
        /*0060*/ 	.short	0x0380
        /*0062*/ 	.short	0x0014


	//----- nvinfo : EIATTR_SW_WAR
	.align		4
.L_17:
        /*0064*/ 	.byte	0x04, 0x36
        /*0066*/ 	.short	(.L_19 - .L_18)
.L_18:
        /*0068*/ 	.word	0x00000008
.L_19:


//--------------------- .nv.callgraph             --------------------------
	.section	.nv.callgraph,"",@"SHT_CUDA_CALLGRAPH"
	.align	4
	.sectionentsize	8
	.align		4
        /*0000*/ 	.word	0x00000000
	.align		4
        /*0004*/ 	.word	0xffffffff
	.align		4
        /*0008*/ 	.word	0x00000000
	.align		4
        /*000c*/ 	.word	0xfffffffe
	.align		4
        /*0010*/ 	.word	0x00000000
	.align		4
        /*0014*/ 	.word	0xfffffffd
	.align		4
        /*0018*/ 	.word	0x00000000
	.align		4
        /*001c*/ 	.word	0xfffffffc


//--------------------- .text._Z25initializePositionsKernelP7double2S0_i --------------------------
	.section	.text._Z25initializePositionsKernelP7double2S0_i,"ax",@progbits
	.align	128
        .global         _Z25initializePositionsKernelP7double2S0_i
        .type           _Z25initializePositionsKernelP7double2S0_i,@function
        .size           _Z25initializePositionsKernelP7double2S0_i,(.L_x_1 - _Z25initializePositionsKernelP7double2S0_i)
        .other          _Z25initializePositionsKernelP7double2S0_i,@"STO_CUDA_ENTRY STV_DEFAULT"
_Z25initializePositionsKernelP7double2S0_i:
.text._Z25initializePositionsKernelP7double2S0_i:
[----:B------:R-:W-:Y:S01]  /*0000*/  LDC R1, c[0x0][0x37c] ;  /* 0x0000df00ff017b82 */ /* 0x000fe20000000800 */
[----:B------:R-:W0:Y:S07]  /*0010*/  S2R R11, SR_TID.X ;  /* 0x00000000000b7919 */ /* 0x000e2e0000002100 */
[----:B------:R-:W0:Y:S01]  /*0020*/  S2UR UR4, SR_CTAID.X ;  /* 0x00000000000479c3 */ /* 0x000e220000002500 */
[----:B------:R-:W1:Y:S07]  /*0030*/  LDCU UR5, c[0x0][0x390] ;  /* 0x00007200ff0577ac */ /* 0x000e6e0008000800 */
[----:B------:R-:W0:Y:S02]  /*0040*/  LDC R0, c[0x0][0x360] ;  /* 0x0000d800ff007b82 */ /* 0x000e240000000800 */
[----:B0-----:R-:W-:-:S05]  /*0050*/  IMAD R11, R0, UR4, R11 ;  /* 0x00000004000b7c24 */ /* 0x001fca000f8e020b */
[----:B-1----:R-:W-:-:S13]  /*0060*/  ISETP.GE.AND P0, PT, R11, UR5, PT ;  /* 0x000000050b007c0c */ /* 0x002fda000bf06270 */
[----:B------:R-:W-:Y:S05]  /*0070*/  @P0 EXIT ;  /* 0x000000000000094d */ /* 0x000fea0003800000 */
[----:B------:R-:W0:Y:S01]  /*0080*/  LDC.64 R2, c[0x0][0x380] ;  /* 0x0000e000ff027b82 */ /* 0x000e220000000a00 */
[----:B------:R-:W1:Y:S07]  /*0090*/  LDCU.64 UR4, c[0x0][0x358] ;  /* 0x00006b00ff0477ac */ /* 0x000e6e0008000a00 */
[----:B------:R-:W2:Y:S01]  /*00a0*/  LDC.64 R8, c[0x0][0x388] ;  /* 0x0000e200ff087b82 */ /* 0x000ea20000000a00 */
[----:B0-----:R-:W-:-:S05]  /*00b0*/  IMAD.WIDE R2, R11, 0x10, R2 ;  /* 0x000000100b027825 */ /* 0x001fca00078e0202 */
[----:B-1----:R-:W3:Y:S01]  /*00c0*/  LDG.E.128 R4, desc[UR4][R2.64] ;  /* 0x0000000402047981 */ /* 0x002ee2000c1e1d00 */
[----:B--2---:R-:W-:-:S05]  /*00d0*/  IMAD.WIDE R8, R11, 0x10, R8 ;  /* 0x000000100b087825 */ /* 0x004fca00078e0208 */
[----:B---3--:R-:W-:Y:S01]  /*00e0*/  STG.E.128 desc[UR4][R8.64], R4 ;  /* 0x0000000408007986 */ /* 0x008fe2000c101d04 */
[----:B------:R-:W-:Y:S05]  /*00f0*/  EXIT ;  /* 0x000000000000794d */ /* 0x000fea0003800000 */
.L_x_0:
[----:B------:R-:W-:-:S00]  /*0100*/  BRA `(.L_x_0) ;  /* 0xfffffffc00fc7947 */ /* 0x000fc0000383ffff */
[----:B------:R-:W-:-:S00]  /*0110*/  NOP ;  /* 0x0000000000007918 */ /* 0x000fc00000000000 */
        /* <DEDUP_REMOVED lines=14> */
.L_x_1:


//--------------------- .nv.shared.reserved.0     --------------------------
	.section	.nv.shared.reserved.0,"aw",@nobits
	.weak		__nv_reservedSMEM_offset_0_alias
	.size		__nv_reservedSMEM_offset_0_alias, 0, 64
	.other		__nv_reservedSMEM_offset_0_alias,@"STO_CUDA_RESERVED_SHARED STV_DEFAULT"
__nv_reservedSMEM_offset_0_alias:
	.zero		0
	.zero		64


//--------------------- .nv.constant0._Z25initializePositionsKernelP7double2S0_i --------------------------
	.section	.nv.constant0._Z25initializePositionsKernelP7double2S0_i,"a",@progbits
	.sectionflags	@""
	.align	4
.nv.constant0._Z25initializePositionsKernelP7double2S0_i:
	.zero		916


//--------------------- SYMBOLS --------------------------

	.type		.nv.reservedSmem.offset0,@object
	.size		.nv.reservedSmem.offset0,0x4
